//
// Generated by NVIDIA NVVM Compiler
//
// Compiler Build ID: CL-36424714
// Cuda compilation tools, release 13.0, V13.0.88
// Based on NVVM 20.0.0
//

.version 9.0
.target sm_100
.address_size 64

	// .globl	_Z16basic_stencil_3dPfS_i
.const .align 4 .f32 c0;
.const .align 4 .f32 c1;
.const .align 4 .f32 c2;
.const .align 4 .f32 c3;
.const .align 4 .f32 c4;
.const .align 4 .f32 c5;
.const .align 4 .f32 c6;

.visible .entry _Z16basic_stencil_3dPfS_i(
	.param .u64 .ptr .align 1 _Z16basic_stencil_3dPfS_i_param_0,
	.param .u64 .ptr .align 1 _Z16basic_stencil_3dPfS_i_param_1,
	.param .u32 _Z16basic_stencil_3dPfS_i_param_2
)
{
	.reg .pred 	%p<12>;
	.reg .b32 	%r<32>;
	.reg .b32 	%f<22>;
	.reg .b64 	%rd<16>;

	ld.param.u64 	%rd1, [_Z16basic_stencil_3dPfS_i_param_0];
	ld.param.u64 	%rd2, [_Z16basic_stencil_3dPfS_i_param_1];
	ld.param.u32 	%r5, [_Z16basic_stencil_3dPfS_i_param_2];
	mov.u32 	%r6, %tid.z;
	mov.u32 	%r7, %ctaid.z;
	mov.u32 	%r8, %ntid.z;
	mad.lo.s32 	%r9, %r7, %r8, %r6;
	mov.u32 	%r10, %tid.y;
	mov.u32 	%r11, %ctaid.y;
	mov.u32 	%r12, %ntid.y;
	mad.lo.s32 	%r13, %r11, %r12, %r10;
	mov.u32 	%r14, %tid.x;
	mov.u32 	%r15, %ctaid.x;
	mov.u32 	%r16, %ntid.x;
	mad.lo.s32 	%r17, %r15, %r16, %r14;
	setp.eq.s32 	%p1, %r9, 0;
	add.s32 	%r18, %r5, -1;
	setp.ge.s32 	%p2, %r9, %r18;
	setp.eq.s32 	%p3, %r13, 0;
	or.pred  	%p4, %p1, %p3;
	or.pred  	%p5, %p4, %p2;
	setp.ge.s32 	%p6, %r13, %r18;
	or.pred  	%p7, %p5, %p6;
	setp.lt.s32 	%p8, %r17, 1;
	or.pred  	%p9, %p8, %p7;
	setp.ge.s32 	%p10, %r17, %r18;
	or.pred  	%p11, %p9, %p10;
	@%p11 bra 	$L__BB0_2;
	cvta.to.global.u64 	%rd3, %rd1;
	cvta.to.global.u64 	%rd4, %rd2;
	ld.const.f32 	%f1, [c0];
	mul.lo.s32 	%r19, %r5, %r9;
	mul.lo.s32 	%r20, %r19, %r5;
	mul.lo.s32 	%r21, %r5, %r13;
	add.s32 	%r22, %r21, %r17;
	add.s32 	%r23, %r22, %r20;
	mul.wide.s32 	%rd5, %r23, 4;
	add.s64 	%rd6, %rd3, %rd5;
	ld.global.f32 	%f2, [%rd6];
	ld.const.f32 	%f3, [c1];
	ld.global.f32 	%f4, [%rd6+-4];
	mul.f32 	%f5, %f3, %f4;
	fma.rn.f32 	%f6, %f1, %f2, %f5;
	ld.const.f32 	%f7, [c2];
	ld.global.f32 	%f8, [%rd6+4];
	fma.rn.f32 	%f9, %f7, %f8, %f6;
	ld.const.f32 	%f10, [c3];
	sub.s32 	%r24, %r21, %r5;
	add.s32 	%r25, %r24, %r17;
	add.s32 	%r26, %r25, %r20;
	mul.wide.s32 	%rd7, %r26, 4;
	add.s64 	%rd8, %rd3, %rd7;
	ld.global.f32 	%f11, [%rd8];
	fma.rn.f32 	%f12, %f10, %f11, %f9;
	ld.const.f32 	%f13, [c4];
	mul.wide.s32 	%rd9, %r5, 4;
	add.s64 	%rd10, %rd6, %rd9;
	ld.global.f32 	%f14, [%rd10];
	fma.rn.f32 	%f15, %f13, %f14, %f12;
	ld.const.f32 	%f16, [c5];
	sub.s32 	%r27, %r19, %r5;
	mad.lo.s32 	%r28, %r27, %r5, %r22;
	mul.wide.s32 	%rd11, %r28, 4;
	add.s64 	%rd12, %rd3, %rd11;
	ld.global.f32 	%f17, [%rd12];
	fma.rn.f32 	%f18, %f16, %f17, %f15;
	ld.const.f32 	%f19, [c6];
	shl.b32 	%r29, %r5, 1;
	add.s32 	%r30, %r27, %r29;
	mad.lo.s32 	%r31, %r30, %r5, %r22;
	mul.wide.s32 	%rd13, %r31, 4;
	add.s64 	%rd14, %rd3, %rd13;
	ld.global.f32 	%f20, [%rd14];
	fma.rn.f32 	%f21, %f19, %f20, %f18;
	add.s64 	%rd15, %rd4, %rd5;
	st.global.f32 	[%rd15], %f21;
$L__BB0_2:
	ret;

}


// ===== COMPILED SASS (sm_100) =====

	.target	sm_100

	.elftype	@"ET_EXEC"


//--------------------- .note.nv.tkinfo           --------------------------
	.section	.note.nv.tkinfo,"",@"SHT_NOTE"
	.sectionflags	@"SHF_NOTE_NV_TKINFO"
	.tkinfo
        /*0018*/ 	.word	0x00000002
        /*0030*/ 	.string	""
        /*0030*/ 	.string	"ptxas"
        /*0030*/ 	.string	"Cuda compilation tools, release 13.0, V13.0.88"
        /*0030*/ 	.string	"Build cuda_13.0.r13.0/compiler.36424714_0"
        /*0030*/ 	.string	"-arch sm_100 -m 64 "



//--------------------- .note.nv.cuinfo           --------------------------
	.section	.note.nv.cuinfo,"",@"SHT_NOTE"
	.sectionflags	@"SHF_NOTE_NV_CUINFO"
        /*0018*/ 	.short	0x0002
        /*001a*/ 	.short	0x0064
        /*001c*/ 	.short	0x0082
	.zero		2


//--------------------- .nv.info                  --------------------------
	.section	.nv.info,"",@"SHT_CUDA_INFO"
	.align	4


	//----- nvinfo : EIATTR_REGCOUNT
	.align		4
        /*0000*/ 	.byte	0x04, 0x2f
        /*0002*/ 	.short	(.L_8 - .L_7)
	.align		4
.L_7:
        /*0004*/ 	.word	index@(_Z16basic_stencil_3dPfS_i)
        /*0008*/ 	.word	0x00000014


	//----- nvinfo : EIATTR_FRAME_SIZE
	.align		4
.L_8:
        /*000c*/ 	.byte	0x04, 0x11
        /*000e*/ 	.short	(.L_10 - .L_9)
	.align		4
.L_9:
        /*0010*/ 	.word	index@(_Z16basic_stencil_3dPfS_i)
        /*0014*/ 	.word	0x00000000


	//----- nvinfo : EIATTR_MIN_STACK_SIZE
	.align		4
.L_10:
        /*0018*/ 	.byte	0x04, 0x12
        /*001a*/ 	.short	(.L_12 - .L_11)
	.align		4
.L_11:
        /*001c*/ 	.word	index@(_Z16basic_stencil_3dPfS_i)
        /*0020*/ 	.word	0x00000000
.L_12:


//--------------------- .nv.compat                --------------------------
	.section	.nv.compat,"",@"SHT_CUDA_COMPAT_INFO"
	.align	4
        /*0000*/ 	.byte	0x02, 0x09, 0x00, 0x00, 0x02, 0x02, 0x01, 0x00, 0x02, 0x05, 0x05, 0x00, 0x03, 0x07, 0x01, 0x01
        /*0010*/ 	.byte	0x02, 0x03, 0x00, 0x00, 0x02, 0x06, 0x01, 0x00, 0x04, 0x0b, 0x08, 0x00, 0x09, 0x00, 0x00, 0x00
        /*0020*/ 	.byte	0x00, 0x00, 0x00, 0x00


//--------------------- .nv.info._Z16basic_stencil_3dPfS_i --------------------------
	.section	.nv.info._Z16basic_stencil_3dPfS_i,"",@"SHT_CUDA_INFO"
	.sectionflags	@""
	.align	4


	//----- nvinfo : EIATTR_CUDA_API_VERSION
	.align		4
        /*0000*/ 	.byte	0x04, 0x37
        /*0002*/ 	.short	(.L_14 - .L_13)
.L_13:
        /*0004*/ 	.word	0x00000082


	//----- nvinfo : EIATTR_KPARAM_INFO
	.align		4
.L_14:
        /*0008*/ 	.byte	0x04, 0x17
        /*000a*/ 	.short	(.L_16 - .L_15)
.L_15:
        /*000c*/ 	.word	0x00000000
        /*0010*/ 	.short	0x0002
        /*0012*/ 	.short	0x0010
        /*0014*/ 	.byte	0x00, 0xf0, 0x11, 0x00


	//----- nvinfo : EIATTR_KPARAM_INFO
	.align		4
.L_16:
        /*0018*/ 	.byte	0x04, 0x17
        /*001a*/ 	.short	(.L_18 - .L_17)
.L_17:
        /*001c*/ 	.word	0x00000000
        /*0020*/ 	.short	0x0001
        /*0022*/ 	.short	0x0008
        /*0024*/ 	.byte	0x00, 0xf5, 0x21, 0x00


	//----- nvinfo : EIATTR_KPARAM_INFO
	.align		4
.L_18:
        /*0028*/ 	.byte	0x04, 0x17
        /*002a*/ 	.short	(.L_20 - .L_19)
.L_19:
        /*002c*/ 	.word	0x00000000
        /*0030*/ 	.short	0x0000
        /*0032*/ 	.short	0x0000
        /*0034*/ 	.byte	0x00, 0xf5, 0x21, 0x00


	//----- nvinfo : EIATTR_SPARSE_MMA_MASK
	.align		4
.L_20:
        /*0038*/ 	.byte	0x03, 0x50
        /*003a*/ 	.short	0x0000


	//----- nvinfo : EIATTR_MAXREG_COUNT
	.align		4
        /*003c*/ 	.byte	0x03, 0x1b
        /*003e*/ 	.short	0x00ff


	//----- nvinfo : EIATTR_MERCURY_ISA_VERSION
	.align		4
        /*0040*/ 	.byte	0x03, 0x5f
        /*0042*/ 	.short	0x0101


	//----- nvinfo : EIATTR_VRC_CTA_INIT_COUNT
	.align		4
        /*0044*/ 	.byte	0x02, 0x4a
	.zero		1
	.zero		1


	//----- nvinfo : EIATTR_EXIT_INSTR_OFFSETS
	.align		4
        /*0048*/ 	.byte	0x04, 0x1c
        /*004a*/ 	.short	(.L_22 - .L_21)


	//   ....[0]....
.L_21:
        /*004c*/ 	.word	0x00000150


	//   ....[1]....
        /*0050*/ 	.word	0x000003b0


	//----- nvinfo : EIATTR_CBANK_PARAM_SIZE
	.align		4
.L_22:
        /*0054*/ 	.byte	0x03, 0x19
        /*0056*/ 	.short	0x0014


	//----- nvinfo : EIATTR_PARAM_CBANK
	.align		4
        /*0058*/ 	.byte	0x04, 0x0a
        /*005a*/ 	.short	(.L_24 - .L_23)
	.align		4
.L_23:
        /*005c*/ 	.word	index@(.nv.constant0._Z16basic_stencil_3dPfS_i)
        /*0060*/ 	.short	0x0380
        /*0062*/ 	.short	0x0014


	//----- nvinfo : EIATTR_SW_WAR
	.align		4
.L_24:
        /*0064*/ 	.byte	0x04, 0x36
        /*0066*/ 	.short	(.L_26 - .L_25)
.L_25:
        /*0068*/ 	.word	0x00000008
.L_26:


//--------------------- .nv.callgraph             --------------------------
	.section	.nv.callgraph,"",@"SHT_CUDA_CALLGRAPH"
	.align	4
	.sectionentsize	8
	.align		4
        /*0000*/ 	.word	0x00000000
	.align		4
        /*0004*/ 	.word	0xffffffff
	.align		4
        /*0008*/ 	.word	0x00000000
	.align		4
        /*000c*/ 	.word	0xfffffffe
	.align		4
        /*0010*/ 	.word	0x00000000
	.align		4
        /*0014*/ 	.word	0xfffffffd
	.align		4
        /*0018*/ 	.word	0x00000000
	.align		4
        /*001c*/ 	.word	0xfffffffc


//--------------------- .nv.constant3             --------------------------
	.section	.nv.constant3,"a",@progbits
	.align	4
.nv.constant3:
	.type		c0,@object
	.size		c0,(c1 - c0)
c0:
	.zero		4
	.type		c1,@object
	.size		c1,(c2 - c1)
c1:
	.zero		4
	.type		c2,@object
	.size		c2,(c3 - c2)
c2:
	.zero		4
	.type		c3,@object
	.size		c3,(c4 - c3)
c3:
	.zero		4
	.type		c4,@object
	.size		c4,(c5 - c4)
c4:
	.zero		4
	.type		c5,@object
	.size		c5,(c6 - c5)
c5:
	.zero		4
	.type		c6,@object
	.size		c6,(.L_6 - c6)
c6:
	.zero		4
.L_6:


//--------------------- .text._Z16basic_stencil_3dPfS_i --------------------------
	.section	.text._Z16basic_stencil_3dPfS_i,"ax",@progbits
	.align	128
        .global         _Z16basic_stencil_3dPfS_i
        .type           _Z16basic_stencil_3dPfS_i,@function
        .size           _Z16basic_stencil_3dPfS_i,(.L_x_1 - _Z16basic_stencil_3dPfS_i)
        .other          _Z16basic_stencil_3dPfS_i,@"STO_CUDA_ENTRY STV_DEFAULT"
_Z16basic_stencil_3dPfS_i:
.text._Z16basic_stencil_3dPfS_i:
[----:B------:R-:W-:Y:S01]  /*0000*/  LDC R1, c[0x0][0x37c] ;  /* 0x0000df00ff017b82 */ /* 0x000fe20000000800 */
[----:B------:R-:W0:Y:S07]  /*0010*/  S2R R4, SR_TID.Y ;  /* 0x0000000000047919 */ /* 0x000e2e0000002200 */
[----:B------:R-:W1:Y:S01]  /*0020*/  LDC R3, c[0x0][0x368] ;  /* 0x0000da00ff037b82 */ /* 0x000e620000000800 */
[----:B------:R-:W1:Y:S01]  /*0030*/  S2R R0, SR_TID.Z ;  /* 0x0000000000007919 */ /* 0x000e620000002300 */
[----:B------:R-:W2:Y:S06]  /*0040*/  S2R R8, SR_TID.X ;  /* 0x0000000000087919 */ /* 0x000eac0000002100 */
[----:B------:R-:W0:Y:S08]  /*0050*/  S2UR UR5, SR_CTAID.Y ;  /* 0x00000000000579c3 */ /* 0x000e300000002600 */
[----:B------:R-:W0:Y:S08]  /*0060*/  LDC R5, c[0x0][0x364] ;  /* 0x0000d900ff057b82 */ /* 0x000e300000000800 */
[----:B------:R-:W1:Y:S08]  /*0070*/  S2UR UR4, SR_CTAID.Z ;  /* 0x00000000000479c3 */ /* 0x000e700000002700 */
[----:B------:R-:W3:Y:S08]  /*0080*/  LDC R9, c[0x0][0x390] ;  /* 0x0000e400ff097b82 */ /* 0x000ef00000000800 */
[----:B------:R-:W2:Y:S01]  /*0090*/  S2UR UR6, SR_CTAID.X ;  /* 0x00000000000679c3 */ /* 0x000ea20000002500 */
[----:B0-----:R-:W-:-:S05]  /*00a0*/  IMAD R4, R5, UR5, R4 ;  /* 0x0000000505047c24 */ /* 0x001fca000f8e0204 */
[----:B------:R-:W-:Y:S02]  /*00b0*/  ISETP.NE.AND P0, PT, R4, RZ, PT ;  /* 0x000000ff0400720c */ /* 0x000fe40003f05270 */
[----:B------:R-:W2:Y:S01]  /*00c0*/  LDC R7, c[0x0][0x360] ;  /* 0x0000d800ff077b82 */ /* 0x000ea20000000800 */
[----:B-1----:R-:W-:-:S05]  /*00d0*/  IMAD R0, R3, UR4, R0 ;  /* 0x0000000403007c24 */ /* 0x002fca000f8e0200 */
[----:B------:R-:W-:Y:S02]  /*00e0*/  ISETP.EQ.OR P0, PT, R0, RZ, !P0 ;  /* 0x000000ff0000720c */ /* 0x000fe40004702670 */
[----:B---3--:R-:W-:-:S04]  /*00f0*/  IADD3 R3, PT, PT, R9, -0x1, RZ ;  /* 0xffffffff09037810 */ /* 0x008fc80007ffe0ff */
[----:B------:R-:W-:-:S04]  /*0100*/  ISETP.GE.OR P0, PT, R0, R3, P0 ;  /* 0x000000030000720c */ /* 0x000fc80000706670 */
[----:B------:R-:W-:Y:S01]  /*0110*/  ISETP.GE.OR P0, PT, R4, R3, P0 ;  /* 0x000000030400720c */ /* 0x000fe20000706670 */
[----:B--2---:R-:W-:-:S05]  /*0120*/  IMAD R8, R7, UR6, R8 ;  /* 0x0000000607087c24 */ /* 0x004fca000f8e0208 */
[----:B------:R-:W-:-:S04]  /*0130*/  ISETP.LT.OR P0, PT, R8, 0x1, P0 ;  /* 0x000000010800780c */ /* 0x000fc80000701670 */
[----:B------:R-:W-:-:S13]  /*0140*/  ISETP.GE.OR P0, PT, R8, R3, P0 ;  /* 0x000000030800720c */ /* 0x000fda0000706670 */
[----:B------:R-:W-:Y:S05]  /*0150*/  @P0 EXIT ;  /* 0x000000000000094d */ /* 0x000fea0003800000 */
[----:B------:R-:W0:Y:S01]  /*0160*/  LDC.64 R2, c[0x0][0x380] ;  /* 0x0000e000ff027b82 */ /* 0x000e220000000a00 */
[----:B------:R-:W1:Y:S01]  /*0170*/  LDCU.64 UR4, c[0x0][0x358] ;  /* 0x00006b00ff0477ac */ /* 0x000e620008000a00 */
[-C--:B------:R-:W-:Y:S02]  /*0180*/  IMAD R10, R0, R9.reuse, RZ ;  /* 0x00000009000a7224 */ /* 0x080fe400078e02ff */
[CC--:B------:R-:W-:Y:S01]  /*0190*/  IMAD R14, R4.reuse, R9.reuse, R8 ;  /* 0x00000009040e7224 */ /* 0x0c0fe200078e0208 */
[----:B------:R-:W2:Y:S01]  /*01a0*/  LDCU.128 UR8, c[0x3][URZ] ;  /* 0x00c00000ff0877ac */ /* 0x000ea20008000c00 */
[-C--:B------:R-:W-:Y:S02]  /*01b0*/  IMAD R11, R4, R9.reuse, -R9 ;  /* 0x00000009040b7224 */ /* 0x080fe400078e0a09 */
[----:B------:R-:W-:Y:S01]  /*01c0*/  IMAD R5, R10, R9, R14 ;  /* 0x000000090a057224 */ /* 0x000fe200078e020e */
[----:B------:R-:W3:Y:S02]  /*01d0*/  LDCU.64 UR6, c[0x3][0x10] ;  /* 0x00c00200ff0677ac */ /* 0x000ee40008000a00 */
[----:B------:R-:W-:-:S02]  /*01e0*/  IADD3 R11, PT, PT, R8, R11, RZ ;  /* 0x0000000b080b7210 */ /* 0x000fc40007ffe0ff */
[----:B------:R-:W-:-:S03]  /*01f0*/  IADD3 R12, PT, PT, R10, -R9, RZ ;  /* 0x800000090a0c7210 */ /* 0x000fc60007ffe0ff */
[----:B------:R-:W-:Y:S02]  /*0200*/  IMAD R11, R10, R9, R11 ;  /* 0x000000090a0b7224 */ /* 0x000fe400078e020b */
[----:B0-----:R-:W-:-:S05]  /*0210*/  IMAD.WIDE R6, R5, 0x4, R2 ;  /* 0x0000000405067825 */ /* 0x001fca00078e0202 */
[----:B-1----:R-:W2:Y:S01]  /*0220*/  LDG.E R0, desc[UR4][R6.64+-0x4] ;  /* 0xfffffc0406007981 */ /* 0x002ea2000c1e1900 */
[----:B------:R-:W-:-:S03]  /*0230*/  IMAD.WIDE R10, R11, 0x4, R2 ;  /* 0x000000040b0a7825 */ /* 0x000fc600078e0202 */
[----:B------:R-:W4:Y:S01]  /*0240*/  LDG.E R4, desc[UR4][R6.64] ;  /* 0x0000000406047981 */ /* 0x000f22000c1e1900 */
[C---:B------:R-:W-:Y:S01]  /*0250*/  LEA R16, R9.reuse, R12, 0x1 ;  /* 0x0000000c09107211 */ /* 0x040fe200078e08ff */
[----:B------:R-:W-:Y:S02]  /*0260*/  IMAD R15, R12, R9, R14 ;  /* 0x000000090c0f7224 */ /* 0x000fe400078e020e */
[----:B------:R2:W5:Y:S01]  /*0270*/  LDG.E R8, desc[UR4][R6.64+0x4] ;  /* 0x0000040406087981 */ /* 0x000562000c1e1900 */
[----:B------:R-:W-:-:S03]  /*0280*/  IMAD.WIDE R12, R9, 0x4, R6 ;  /* 0x00000004090c7825 */ /* 0x000fc600078e0206 */
[----:B------:R-:W3:Y:S01]  /*0290*/  LDG.E R10, desc[UR4][R10.64] ;  /* 0x000000040a0a7981 */ /* 0x000ee2000c1e1900 */
[----:B------:R-:W-:Y:S02]  /*02a0*/  IMAD R17, R16, R9, R14 ;  /* 0x0000000910117224 */ /* 0x000fe400078e020e */
[--C-:B------:R-:W-:Y:S01]  /*02b0*/  IMAD.WIDE R14, R15, 0x4, R2.reuse ;  /* 0x000000040f0e7825 */ /* 0x100fe200078e0202 */
[----:B------:R-:W3:Y:S03]  /*02c0*/  LDG.E R12, desc[UR4][R12.64] ;  /* 0x000000040c0c7981 */ /* 0x000ee6000c1e1900 */
[----:B------:R-:W-:Y:S02]  /*02d0*/  IMAD.WIDE R16, R17, 0x4, R2 ;  /* 0x0000000411107825 */ /* 0x000fe400078e0202 */
[----:B------:R-:W3:Y:S01]  /*02e0*/  LDG.E R14, desc[UR4][R14.64] ;  /* 0x000000040e0e7981 */ /* 0x000ee2000c1e1900 */
[----:B------:R-:W0:Y:S03]  /*02f0*/  LDC.64 R2, c[0x0][0x388] ;  /* 0x0000e200ff027b82 */ /* 0x000e260000000a00 */
[----:B------:R-:W3:Y:S01]  /*0300*/  LDG.E R16, desc[UR4][R16.64] ;  /* 0x0000000410107981 */ /* 0x000ee2000c1e1900 */
[----:B0-----:R-:W-:-:S04]  /*0310*/  IMAD.WIDE R2, R5, 0x4, R2 ;  /* 0x0000000405027825 */ /* 0x001fc800078e0202 */
[----:B--2---:R-:W-:-:S04]  /*0320*/  FMUL R7, R0, UR9 ;  /* 0x0000000900077c20 */ /* 0x004fc80008400000 */
[----:B----4-:R-:W-:Y:S01]  /*0330*/  FFMA R7, R4, UR8, R7 ;  /* 0x0000000804077c23 */ /* 0x010fe20008000007 */
[----:B------:R-:W0:Y:S03]  /*0340*/  LDCU UR8, c[0x3][0x18] ;  /* 0x00c00300ff0877ac */ /* 0x000e260008000800 */
[----:B-----5:R-:W-:-:S04]  /*0350*/  FFMA R7, R8, UR10, R7 ;  /* 0x0000000a08077c23 */ /* 0x020fc80008000007 */
[----:B---3--:R-:W-:-:S04]  /*0360*/  FFMA R7, R10, UR11, R7 ;  /* 0x0000000b0a077c23 */ /* 0x008fc80008000007 */
[----:B------:R-:W-:-:S04]  /*0370*/  FFMA R7, R12, UR6, R7 ;  /* 0x000000060c077c23 */ /* 0x000fc80008000007 */
[----:B------:R-:W-:-:S04]  /*0380*/  FFMA R7, R14, UR7, R7 ;  /* 0x000000070e077c23 */ /* 0x000fc80008000007 */
[----:B0-----:R-:W-:-:S05]  /*0390*/  FFMA R7, R16, UR8, R7 ;  /* 0x0000000810077c23 */ /* 0x001fca0008000007 */
[----:B------:R-:W-:Y:S01]  /*03a0*/  STG.E desc[UR4][R2.64], R7 ;  /* 0x0000000702007986 */ /* 0x000fe2000c101904 */
[----:B------:R-:W-:Y:S05]  /*03b0*/  EXIT ;  /* 0x000000000000794d */ /* 0x000fea0003800000 */
.L_x_0:
[----:B------:R-:W-:-:S00]  /*03c0*/  BRA `(.L_x_0) ;  /* 0xfffffffc00fc7947 */ /* 0x000fc0000383ffff */
[----:B------:R-:W-:-:S00]  /*03d0*/  NOP ;  /* 0x0000000000007918 */ /* 0x000fc00000000000 */
        /* <DEDUP_REMOVED lines=10> */
.L_x_1:


//--------------------- .nv.shared.reserved.0     --------------------------
	.section	.nv.shared.reserved.0,"aw",@nobits
	.weak		__nv_reservedSMEM_offset_0_alias
	.size		__nv_reservedSMEM_offset_0_alias, 0, 64
	.other		__nv_reservedSMEM_offset_0_alias,@"STO_CUDA_RESERVED_SHARED STV_DEFAULT"
__nv_reservedSMEM_offset_0_alias:
	.zero		0
	.zero		64


//--------------------- .nv.constant0._Z16basic_stencil_3dPfS_i --------------------------
	.section	.nv.constant0._Z16basic_stencil_3dPfS_i,"a",@progbits
	.sectionflags	@""
	.align	4
.nv.constant0._Z16basic_stencil_3dPfS_i:
	.zero		916


//--------------------- SYMBOLS --------------------------

	.type		.nv.reservedSmem.offset0,@object
	.size		.nv.reservedSmem.offset0,0x4
